//
// Generated by NVIDIA NVVM Compiler
//
// Compiler Build ID: CL-36424714
// Cuda compilation tools, release 13.0, V13.0.88
// Based on NVVM 20.0.0
//

.version 9.0
.target sm_100
.address_size 64

	// .globl	_Z15gpu_monte_carloPf

.visible .entry _Z15gpu_monte_carloPf(
	.param .u64 .ptr .align 1 _Z15gpu_monte_carloPf_param_0
)
{
	.reg .pred 	%p<10>;
	.reg .b32 	%r<31>;
	.reg .b32 	%f<52>;
	.reg .b64 	%rd<85>;

	ld.param.u64 	%rd1, [_Z15gpu_monte_carloPf_param_0];
	mov.u32 	%r10, %tid.x;
	mov.u32 	%r11, %ntid.x;
	mov.u32 	%r12, %ctaid.x;
	mad.lo.s32 	%r1, %r11, %r12, %r10;
	add.s32 	%r30, %r1, 1;
	mov.b32 	%r28, 0;
	mov.u32 	%r29, %r28;
$L__BB0_1:
	mul.wide.u32 	%rd2, %r30, 16807;
	mul.hi.u64 	%rd3, %rd2, 140737488420865;
	shr.u64 	%rd4, %rd3, 14;
	mul.lo.s64 	%rd5, %rd4, 2147483647;
	sub.s64 	%rd6, %rd2, %rd5;
	cvt.rn.f32.u64 	%f1, %rd6;
	mul.f32 	%f2, %f1, 0f30000000;
	mul.lo.s64 	%rd7, %rd6, 16807;
	mul.hi.u64 	%rd8, %rd7, 70368744210433;
	shr.u64 	%rd9, %rd8, 13;
	mul.lo.s64 	%rd10, %rd9, 2147483647;
	sub.s64 	%rd11, %rd7, %rd10;
	cvt.rn.f32.u64 	%f3, %rd11;
	mul.f32 	%f4, %f3, 0f30000000;
	mul.f32 	%f5, %f4, %f4;
	fma.rn.f32 	%f6, %f2, %f2, %f5;
	setp.le.f32 	%p1, %f6, 0f3F800000;
	selp.u32 	%r13, 1, 0, %p1;
	add.s32 	%r14, %r29, %r13;
	mul.lo.s64 	%rd12, %rd11, 16807;
	mul.hi.u64 	%rd13, %rd12, 70368744210433;
	shr.u64 	%rd14, %rd13, 13;
	mul.lo.s64 	%rd15, %rd14, 2147483647;
	sub.s64 	%rd16, %rd12, %rd15;
	cvt.rn.f32.u64 	%f7, %rd16;
	mul.f32 	%f8, %f7, 0f30000000;
	mul.lo.s64 	%rd17, %rd16, 16807;
	mul.hi.u64 	%rd18, %rd17, 70368744210433;
	shr.u64 	%rd19, %rd18, 13;
	mul.lo.s64 	%rd20, %rd19, 2147483647;
	sub.s64 	%rd21, %rd17, %rd20;
	cvt.rn.f32.u64 	%f9, %rd21;
	mul.f32 	%f10, %f9, 0f30000000;
	mul.f32 	%f11, %f10, %f10;
	fma.rn.f32 	%f12, %f8, %f8, %f11;
	setp.le.f32 	%p2, %f12, 0f3F800000;
	selp.u32 	%r15, 1, 0, %p2;
	add.s32 	%r16, %r14, %r15;
	mul.lo.s64 	%rd22, %rd21, 16807;
	mul.hi.u64 	%rd23, %rd22, 70368744210433;
	shr.u64 	%rd24, %rd23, 13;
	mul.lo.s64 	%rd25, %rd24, 2147483647;
	sub.s64 	%rd26, %rd22, %rd25;
	cvt.rn.f32.u64 	%f13, %rd26;
	mul.f32 	%f14, %f13, 0f30000000;
	mul.lo.s64 	%rd27, %rd26, 16807;
	mul.hi.u64 	%rd28, %rd27, 70368744210433;
	shr.u64 	%rd29, %rd28, 13;
	mul.lo.s64 	%rd30, %rd29, 2147483647;
	sub.s64 	%rd31, %rd27, %rd30;
	cvt.rn.f32.u64 	%f15, %rd31;
	mul.f32 	%f16, %f15, 0f30000000;
	mul.f32 	%f17, %f16, %f16;
	fma.rn.f32 	%f18, %f14, %f14, %f17;
	setp.le.f32 	%p3, %f18, 0f3F800000;
	selp.u32 	%r17, 1, 0, %p3;
	add.s32 	%r18, %r16, %r17;
	mul.lo.s64 	%rd32, %rd31, 16807;
	mul.hi.u64 	%rd33, %rd32, 70368744210433;
	shr.u64 	%rd34, %rd33, 13;
	mul.lo.s64 	%rd35, %rd34, 2147483647;
	sub.s64 	%rd36, %rd32, %rd35;
	cvt.rn.f32.u64 	%f19, %rd36;
	mul.f32 	%f20, %f19, 0f30000000;
	mul.lo.s64 	%rd37, %rd36, 16807;
	mul.hi.u64 	%rd38, %rd37, 70368744210433;
	shr.u64 	%rd39, %rd38, 13;
	mul.lo.s64 	%rd40, %rd39, 2147483647;
	sub.s64 	%rd41, %rd37, %rd40;
	cvt.rn.f32.u64 	%f21, %rd41;
	mul.f32 	%f22, %f21, 0f30000000;
	mul.f32 	%f23, %f22, %f22;
	fma.rn.f32 	%f24, %f20, %f20, %f23;
	setp.le.f32 	%p4, %f24, 0f3F800000;
	selp.u32 	%r19, 1, 0, %p4;
	add.s32 	%r20, %r18, %r19;
	mul.lo.s64 	%rd42, %rd41, 16807;
	mul.hi.u64 	%rd43, %rd42, 70368744210433;
	shr.u64 	%rd44, %rd43, 13;
	mul.lo.s64 	%rd45, %rd44, 2147483647;
	sub.s64 	%rd46, %rd42, %rd45;
	cvt.rn.f32.u64 	%f25, %rd46;
	mul.f32 	%f26, %f25, 0f30000000;
	mul.lo.s64 	%rd47, %rd46, 16807;
	mul.hi.u64 	%rd48, %rd47, 70368744210433;
	shr.u64 	%rd49, %rd48, 13;
	mul.lo.s64 	%rd50, %rd49, 2147483647;
	sub.s64 	%rd51, %rd47, %rd50;
	cvt.rn.f32.u64 	%f27, %rd51;
	mul.f32 	%f28, %f27, 0f30000000;
	mul.f32 	%f29, %f28, %f28;
	fma.rn.f32 	%f30, %f26, %f26, %f29;
	setp.le.f32 	%p5, %f30, 0f3F800000;
	selp.u32 	%r21, 1, 0, %p5;
	add.s32 	%r22, %r20, %r21;
	mul.lo.s64 	%rd52, %rd51, 16807;
	mul.hi.u64 	%rd53, %rd52, 70368744210433;
	shr.u64 	%rd54, %rd53, 13;
	mul.lo.s64 	%rd55, %rd54, 2147483647;
	sub.s64 	%rd56, %rd52, %rd55;
	cvt.rn.f32.u64 	%f31, %rd56;
	mul.f32 	%f32, %f31, 0f30000000;
	mul.lo.s64 	%rd57, %rd56, 16807;
	mul.hi.u64 	%rd58, %rd57, 70368744210433;
	shr.u64 	%rd59, %rd58, 13;
	mul.lo.s64 	%rd60, %rd59, 2147483647;
	sub.s64 	%rd61, %rd57, %rd60;
	cvt.rn.f32.u64 	%f33, %rd61;
	mul.f32 	%f34, %f33, 0f30000000;
	mul.f32 	%f35, %f34, %f34;
	fma.rn.f32 	%f36, %f32, %f32, %f35;
	setp.le.f32 	%p6, %f36, 0f3F800000;
	selp.u32 	%r23, 1, 0, %p6;
	add.s32 	%r24, %r22, %r23;
	mul.lo.s64 	%rd62, %rd61, 16807;
	mul.hi.u64 	%rd63, %rd62, 70368744210433;
	shr.u64 	%rd64, %rd63, 13;
	mul.lo.s64 	%rd65, %rd64, 2147483647;
	sub.s64 	%rd66, %rd62, %rd65;
	cvt.rn.f32.u64 	%f37, %rd66;
	mul.f32 	%f38, %f37, 0f30000000;
	mul.lo.s64 	%rd67, %rd66, 16807;
	mul.hi.u64 	%rd68, %rd67, 70368744210433;
	shr.u64 	%rd69, %rd68, 13;
	mul.lo.s64 	%rd70, %rd69, 2147483647;
	sub.s64 	%rd71, %rd67, %rd70;
	cvt.rn.f32.u64 	%f39, %rd71;
	mul.f32 	%f40, %f39, 0f30000000;
	mul.f32 	%f41, %f40, %f40;
	fma.rn.f32 	%f42, %f38, %f38, %f41;
	setp.le.f32 	%p7, %f42, 0f3F800000;
	selp.u32 	%r25, 1, 0, %p7;
	add.s32 	%r26, %r24, %r25;
	mul.lo.s64 	%rd72, %rd71, 16807;
	mul.hi.u64 	%rd73, %rd72, 70368744210433;
	shr.u64 	%rd74, %rd73, 13;
	mul.lo.s64 	%rd75, %rd74, 2147483647;
	sub.s64 	%rd76, %rd72, %rd75;
	cvt.rn.f32.u64 	%f43, %rd76;
	mul.f32 	%f44, %f43, 0f30000000;
	mul.lo.s64 	%rd77, %rd76, 16807;
	mul.hi.u64 	%rd78, %rd77, 70368744210433;
	shr.u64 	%rd79, %rd78, 13;
	mul.lo.s64 	%rd80, %rd79, 2147483647;
	sub.s64 	%rd81, %rd77, %rd80;
	cvt.u32.u64 	%r30, %rd81;
	cvt.rn.f32.u64 	%f45, %rd81;
	mul.f32 	%f46, %f45, 0f30000000;
	mul.f32 	%f47, %f46, %f46;
	fma.rn.f32 	%f48, %f44, %f44, %f47;
	setp.le.f32 	%p8, %f48, 0f3F800000;
	selp.u32 	%r27, 1, 0, %p8;
	add.s32 	%r29, %r26, %r27;
	add.s32 	%r28, %r28, 8;
	setp.ne.s32 	%p9, %r28, 4096;
	@%p9 bra 	$L__BB0_1;
	cvta.to.global.u64 	%rd82, %rd1;
	cvt.rn.f32.u32 	%f49, %r29;
	mul.f32 	%f50, %f49, 0f40800000;
	mul.f32 	%f51, %f50, 0f39800000;
	mul.wide.u32 	%rd83, %r1, 4;
	add.s64 	%rd84, %rd82, %rd83;
	st.global.f32 	[%rd84], %f51;
	ret;

}


// ===== COMPILED SASS (sm_100) =====

	.target	sm_100

	.elftype	@"ET_EXEC"


//--------------------- .note.nv.tkinfo           --------------------------
	.section	.note.nv.tkinfo,"",@"SHT_NOTE"
	.sectionflags	@"SHF_NOTE_NV_TKINFO"
	.tkinfo
        /*0018*/ 	.word	0x00000002
        /*0030*/ 	.string	""
        /*0030*/ 	.string	"ptxas"
        /*0030*/ 	.string	"Cuda compilation tools, release 13.0, V13.0.88"
        /*0030*/ 	.string	"Build cuda_13.0.r13.0/compiler.36424714_0"
        /*0030*/ 	.string	"-arch sm_100 -m 64 "



//--------------------- .note.nv.cuinfo           --------------------------
	.section	.note.nv.cuinfo,"",@"SHT_NOTE"
	.sectionflags	@"SHF_NOTE_NV_CUINFO"
        /*0018*/ 	.short	0x0002
        /*001a*/ 	.short	0x0064
        /*001c*/ 	.short	0x0082
	.zero		2


//--------------------- .nv.info                  --------------------------
	.section	.nv.info,"",@"SHT_CUDA_INFO"
	.align	4


	//----- nvinfo : EIATTR_REGCOUNT
	.align		4
        /*0000*/ 	.byte	0x04, 0x2f
        /*0002*/ 	.short	(.L_1 - .L_0)
	.align		4
.L_0:
        /*0004*/ 	.word	index@(_Z15gpu_monte_carloPf)
        /*0008*/ 	.word	0x0000001c


	//----- nvinfo : EIATTR_FRAME_SIZE
	.align		4
.L_1:
        /*000c*/ 	.byte	0x04, 0x11
        /*000e*/ 	.short	(.L_3 - .L_2)
	.align		4
.L_2:
        /*0010*/ 	.word	index@(_Z15gpu_monte_carloPf)
        /*0014*/ 	.word	0x00000000


	//----- nvinfo : EIATTR_MIN_STACK_SIZE
	.align		4
.L_3:
        /*0018*/ 	.byte	0x04, 0x12
        /*001a*/ 	.short	(.L_5 - .L_4)
	.align		4
.L_4:
        /*001c*/ 	.word	index@(_Z15gpu_monte_carloPf)
        /*0020*/ 	.word	0x00000000
.L_5:


//--------------------- .nv.compat                --------------------------
	.section	.nv.compat,"",@"SHT_CUDA_COMPAT_INFO"
	.align	4
        /*0000*/ 	.byte	0x02, 0x09, 0x00, 0x00, 0x02, 0x02, 0x01, 0x00, 0x02, 0x05, 0x05, 0x00, 0x03, 0x07, 0x01, 0x01
        /*0010*/ 	.byte	0x02, 0x03, 0x00, 0x00, 0x02, 0x06, 0x01, 0x00, 0x04, 0x0b, 0x08, 0x00, 0x01, 0x00, 0x00, 0x00
        /*0020*/ 	.byte	0x00, 0x00, 0x00, 0x00


//--------------------- .nv.info._Z15gpu_monte_carloPf --------------------------
	.section	.nv.info._Z15gpu_monte_carloPf,"",@"SHT_CUDA_INFO"
	.sectionflags	@""
	.align	4


	//----- nvinfo : EIATTR_CUDA_API_VERSION
	.align		4
        /*0000*/ 	.byte	0x04, 0x37
        /*0002*/ 	.short	(.L_7 - .L_6)
.L_6:
        /*0004*/ 	.word	0x00000082


	//----- nvinfo : EIATTR_KPARAM_INFO
	.align		4
.L_7:
        /*0008*/ 	.byte	0x04, 0x17
        /*000a*/ 	.short	(.L_9 - .L_8)
.L_8:
        /*000c*/ 	.word	0x00000000
        /*0010*/ 	.short	0x0000
        /*0012*/ 	.short	0x0000
        /*0014*/ 	.byte	0x00, 0xf5, 0x21, 0x00


	//----- nvinfo : EIATTR_SPARSE_MMA_MASK
	.align		4
.L_9:
        /*0018*/ 	.byte	0x03, 0x50
        /*001a*/ 	.short	0x0000


	//----- nvinfo : EIATTR_MAXREG_COUNT
	.align		4
        /*001c*/ 	.byte	0x03, 0x1b
        /*001e*/ 	.short	0x00ff


	//----- nvinfo : EIATTR_MERCURY_ISA_VERSION
	.align		4
        /*0020*/ 	.byte	0x03, 0x5f
        /*0022*/ 	.short	0x0101


	//----- nvinfo : EIATTR_VRC_CTA_INIT_COUNT
	.align		4
        /*0024*/ 	.byte	0x02, 0x4a
	.zero		1
	.zero		1


	//----- nvinfo : EIATTR_EXIT_INSTR_OFFSETS
	.align		4
        /*0028*/ 	.byte	0x04, 0x1c
        /*002a*/ 	.short	(.L_11 - .L_10)


	//   ....[0]....
.L_10:
        /*002c*/ 	.word	0x000014e0


	//----- nvinfo : EIATTR_CBANK_PARAM_SIZE
	.align		4
.L_11:
        /*0030*/ 	.byte	0x03, 0x19
        /*0032*/ 	.short	0x0008


	//----- nvinfo : EIATTR_PARAM_CBANK
	.align		4
        /*0034*/ 	.byte	0x04, 0x0a
        /*0036*/ 	.short	(.L_13 - .L_12)
	.align		4
.L_12:
        /*0038*/ 	.word	index@(.nv.constant0._Z15gpu_monte_carloPf)
        /*003c*/ 	.short	0x0380
        /*003e*/ 	.short	0x0008


	//----- nvinfo : EIATTR_SW_WAR
	.align		4
.L_13:
        /*0040*/ 	.byte	0x04, 0x36
        /*0042*/ 	.short	(.L_15 - .L_14)
.L_14:
        /*0044*/ 	.word	0x00000008
.L_15:


//--------------------- .nv.callgraph             --------------------------
	.section	.nv.callgraph,"",@"SHT_CUDA_CALLGRAPH"
	.align	4
	.sectionentsize	8
	.align		4
        /*0000*/ 	.word	0x00000000
	.align		4
        /*0004*/ 	.word	0xffffffff
	.align		4
        /*0008*/ 	.word	0x00000000
	.align		4
        /*000c*/ 	.word	0xfffffffe
	.align		4
        /*0010*/ 	.word	0x00000000
	.align		4
        /*0014*/ 	.word	0xfffffffd
	.align		4
        /*0018*/ 	.word	0x00000000
	.align		4
        /*001c*/ 	.word	0xfffffffc


//--------------------- .text._Z15gpu_monte_carloPf --------------------------
	.section	.text._Z15gpu_monte_carloPf,"ax",@progbits
	.align	128
        .global         _Z15gpu_monte_carloPf
        .type           _Z15gpu_monte_carloPf,@function
        .size           _Z15gpu_monte_carloPf,(.L_x_2 - _Z15gpu_monte_carloPf)
        .other          _Z15gpu_monte_carloPf,@"STO_CUDA_ENTRY STV_DEFAULT"
_Z15gpu_monte_carloPf:
.text._Z15gpu_monte_carloPf:
[----:B------:R-:W-:Y:S01]  /*0000*/  LDC R1, c[0x0][0x37c] ;  /* 0x0000df00ff017b82 */ /* 0x000fe20000000800 */
[----:B------:R-:W0:Y:S01]  /*0010*/  S2R R0, SR_TID.X ;  /* 0x0000000000007919 */ /* 0x000e220000002100 */
[----:B------:R-:W0:Y:S01]  /*0020*/  LDCU UR4, c[0x0][0x360] ;  /* 0x00006c00ff0477ac */ /* 0x000e220008000800 */
[----:B------:R-:W-:Y:S01]  /*0030*/  HFMA2 R2, -RZ, RZ, 0, 0 ;  /* 0x00000000ff027431 */ /* 0x000fe200000001ff */
[----:B------:R-:W0:Y:S01]  /*0040*/  S2R R3, SR_CTAID.X ;  /* 0x0000000000037919 */ /* 0x000e220000002500 */
[----:B------:R-:W1:Y:S01]  /*0050*/  LDCU.64 UR6, c[0x0][0x358] ;  /* 0x00006b00ff0677ac */ /* 0x000e620008000a00 */
[----:B0-----:R-:W-:Y:S01]  /*0060*/  IMAD R0, R3, UR4, R0 ;  /* 0x0000000403007c24 */ /* 0x001fe2000f8e0200 */
[----:B------:R-:W-:-:S04]  /*0070*/  UMOV UR4, URZ ;  /* 0x000000ff00047c82 */ /* 0x000fc80008000000 */
[----:B-1----:R-:W-:-:S07]  /*0080*/  IADD3 R18, PT, PT, R0, 0x1, RZ ;  /* 0x0000000100127810 */ /* 0x002fce0007ffe0ff */
.L_x_0:
[----:B------:R-:W-:Y:S01]  /*0090*/  IMAD.WIDE.U32 R24, R18, 0x41a7, RZ ;  /* 0x000041a712187825 */ /* 0x000fe200078e00ff */
[----:B------:R-:W-:-:S04]  /*00a0*/  UIADD3 UR4, UPT, UPT, UR4, 0x8, URZ ;  /* 0x0000000804047890 */ /* 0x000fc8000fffe0ff */
[----:B------:R-:W-:Y:S01]  /*00b0*/  UISETP.NE.AND UP0, UPT, UR4, 0x1000, UPT ;  /* 0x000010000400788c */ /* 0x000fe2000bf05270 */
[----:B------:R-:W-:-:S04]  /*00c0*/  IMAD.WIDE.U32 R4, R25, 0x10001, RZ ;  /* 0x0001000119047825 */ /* 0x000fc800078e00ff */
[----:B------:R-:W-:-:S04]  /*00d0*/  IMAD.WIDE.U32 R6, P0, R24, 0x8000, R4 ;  /* 0x0000800018067825 */ /* 0x000fc80007800004 */
[----:B------:R-:W-:Y:S01]  /*00e0*/  IMAD.WIDE.U32 R4, R24, 0x10001, RZ ;  /* 0x0001000118047825 */ /* 0x000fe200078e00ff */
[----:B------:R-:W-:Y:S02]  /*00f0*/  IADD3.X R9, PT, PT, RZ, RZ, RZ, P0, !PT ;  /* 0x000000ffff097210 */ /* 0x000fe400007fe4ff */
[----:B------:R-:W-:Y:S02]  /*0100*/  MOV R8, R7 ;  /* 0x0000000700087202 */ /* 0x000fe40000000f00 */
[----:B------:R-:W-:-:S05]  /*0110*/  IADD3 RZ, P0, PT, R5, R6, RZ ;  /* 0x0000000605ff7210 */ /* 0x000fca0007f1e0ff */
[----:B------:R-:W-:-:S05]  /*0120*/  IMAD.WIDE.U32.X R4, R25, 0x8000, R8, P0 ;  /* 0x0000800019047825 */ /* 0x000fca00000e0408 */
[--C-:B------:R-:W-:Y:S02]  /*0130*/  SHF.R.U64 R3, R4, 0xe, R5.reuse ;  /* 0x0000000e04037819 */ /* 0x100fe40000001205 */
[----:B------:R-:W-:-:S03]  /*0140*/  SHF.R.U32.HI R4, RZ, 0xe, R5 ;  /* 0x0000000eff047819 */ /* 0x000fc60000011605 */
[----:B------:R-:W-:-:S04]  /*0150*/  IMAD.WIDE.U32 R24, R3, -0x7fffffff, R24 ;  /* 0x8000000103187825 */ /* 0x000fc800078e0018 */
[----:B------:R-:W-:-:S05]  /*0160*/  IMAD R4, R4, -0x7fffffff, RZ ;  /* 0x8000000104047824 */ /* 0x000fca00078e02ff */
[----:B------:R-:W-:Y:S01]  /*0170*/  IADD3 R25, PT, PT, R25, -R3, R4 ;  /* 0x8000000319197210 */ /* 0x000fe20007ffe004 */
[----:B------:R-:W-:-:S03]  /*0180*/  IMAD.WIDE.U32 R4, R24, 0x41a7, RZ ;  /* 0x000041a718047825 */ /* 0x000fc600078e00ff */
[----:B------:R-:W0:Y:S01]  /*0190*/  I2F.U64 R12, R24 ;  /* 0x00000018000c7312 */ /* 0x000e220000301000 */
[----:B------:R-:W-:-:S05]  /*01a0*/  IMAD R3, R25, 0x41a7, RZ ;  /* 0x000041a719037824 */ /* 0x000fca00078e02ff */
[----:B------:R-:W-:-:S05]  /*01b0*/  IADD3 R5, PT, PT, R5, R3, RZ ;  /* 0x0000000305057210 */ /* 0x000fca0007ffe0ff */
[----:B------:R-:W-:-:S04]  /*01c0*/  IMAD.WIDE.U32 R6, R5, 0x8001, RZ ;  /* 0x0000800105067825 */ /* 0x000fc800078e00ff */
[----:B0-----:R-:W-:Y:S01]  /*01d0*/  FMUL R12, R12, 4.6566128730773925781e-10 ;  /* 0x300000000c0c7820 */ /* 0x001fe20000400000 */
        /* <DEDUP_REMOVED lines=9> */
[----:B------:R-:W-:Y:S02]  /*0270*/  IMAD R6, R6, -0x7fffffff, RZ ;  /* 0x8000000106067824 */ /* 0x000fe400078e02ff */
[----:B------:R-:W-:-:S03]  /*0280*/  IMAD.WIDE.U32 R4, R20, 0x41a7, RZ ;  /* 0x000041a714047825 */ /* 0x000fc600078e00ff */
[----:B------:R-:W-:-:S05]  /*0290*/  IADD3 R21, PT, PT, R21, -R3, R6 ;  /* 0x8000000315157210 */ /* 0x000fca0007ffe006 */
[----:B------:R-:W-:-:S05]  /*02a0*/  IMAD R3, R21, 0x41a7, RZ ;  /* 0x000041a715037824 */ /* 0x000fca00078e02ff */
[----:B------:R-:W-:-:S05]  /*02b0*/  IADD3 R5, PT, PT, R5, R3, RZ ;  /* 0x0000000305057210 */ /* 0x000fca0007ffe0ff */
[----:B------:R-:W-:-:S04]  /*02c0*/  IMAD.WIDE.U32 R6, R5, 0x8001, RZ ;  /* 0x0000800105067825 */ /* 0x000fc800078e00ff */
[----:B------:R-:W-:-:S04]  /*02d0*/  IMAD.WIDE.U32 R8, P0, R4, 0x4000, R6 ;  /* 0x0000400004087825 */ /* 0x000fc80007800006 */
[----:B------:R-:W-:Y:S01]  /*02e0*/  IMAD.WIDE.U32 R6, R4, 0x8001, RZ ;  /* 0x0000800104067825 */ /* 0x000fe200078e00ff */
[----:B------:R-:W-:Y:S02]  /*02f0*/  IADD3.X R11, PT, PT, RZ, RZ, RZ, P0, !PT ;  /* 0x000000ffff0b7210 */ /* 0x000fe400007fe4ff */
[----:B------:R-:W-:Y:S02]  /*0300*/  MOV R10, R9 ;  /* 0x00000009000a7202 */ /* 0x000fe40000000f00 */
[----:B------:R-:W-:-:S05]  /*0310*/  IADD3 RZ, P0, PT, R7, R8, RZ ;  /* 0x0000000807ff7210 */ /* 0x000fca0007f1e0ff */
[----:B------:R-:W-:Y:S02]  /*0320*/  IMAD.WIDE.U32.X R6, R5, 0x4000, R10, P0 ;  /* 0x0000400005067825 */ /* 0x000fe400000e040a */
[----:B------:R-:W0:Y:S03]  /*0330*/  I2F.U64 R10, R20 ;  /* 0x00000014000a7312 */ /* 0x000e260000301000 */
[--C-:B------:R-:W-:Y:S02]  /*0340*/  SHF.R.U64 R3, R6, 0xd, R7.reuse ;  /* 0x0000000d06037819 */ /* 0x100fe40000001207 */
[----:B------:R-:W-:-:S03]  /*0350*/  SHF.R.U32.HI R6, RZ, 0xd, R7 ;  /* 0x0000000dff067819 */ /* 0x000fc60000011607 */
[----:B------:R-:W-:-:S04]  /*0360*/  IMAD.WIDE.U32 R22, R3, -0x7fffffff, R4 ;  /* 0x8000000103167825 */ /* 0x000fc800078e0004 */
[----:B------:R-:W-:Y:S02]  /*0370*/  IMAD R6, R6, -0x7fffffff, RZ ;  /* 0x8000000106067824 */ /* 0x000fe400078e02ff */
[----:B------:R-:W-:-:S04]  /*0380*/  IMAD.WIDE.U32 R14, R22, 0x41a7, RZ ;  /* 0x000041a7160e7825 */ /* 0x000fc800078e00ff */
[----:B0-----:R-:W-:Y:S01]  /*0390*/  FMUL R10, R10, 4.6566128730773925781e-10 ;  /* 0x300000000a0a7820 */ /* 0x001fe20000400000 */
        /* <DEDUP_REMOVED lines=15> */
[----:B------:R-:W-:Y:S01]  /*0490*/  IADD3 R13, PT, PT, R15, -R13, R4 ;  /* 0x8000000d0f0d7210 */ /* 0x000fe20007ffe004 */
[----:B------:R-:W-:Y:S01]  /*04a0*/  FMUL R15, R10, R10 ;  /* 0x0000000a0a0f7220 */ /* 0x000fe20000400000 */
[----:B------:R-:W-:-:S04]  /*04b0*/  IMAD.WIDE.U32 R6, R18, 0x8001, RZ ;  /* 0x0000800112067825 */ /* 0x000fc800078e00ff */
[----:B------:R-:W-:-:S05]  /*04c0*/  IMAD R3, R13, 0x41a7, RZ ;  /* 0x000041a70d037824 */ /* 0x000fca00078e02ff */
[----:B------:R-:W-:-:S05]  /*04d0*/  IADD3 R19, PT, PT, R19, R3, RZ ;  /* 0x0000000313137210 */ /* 0x000fca0007ffe0ff */
[----:B------:R-:W-:-:S04]  /*04e0*/  IMAD.WIDE.U32 R4, R19, 0x8001, RZ ;  /* 0x0000800113047825 */ /* 0x000fc800078e00ff */
[----:B------:R-:W-:-:S05]  /*04f0*/  IMAD.WIDE.U32 R4, P0, R18, 0x4000, R4 ;  /* 0x0000400012047825 */ /* 0x000fca0007800004 */
[----:B------:R-:W-:Y:S02]  /*0500*/  IADD3.X R9, PT, PT, RZ, RZ, RZ, P0, !PT ;  /* 0x000000ffff097210 */ /* 0x000fe400007fe4ff */
[----:B------:R-:W-:Y:S02]  /*0510*/  IADD3 RZ, P0, PT, R7, R4, RZ ;  /* 0x0000000407ff7210 */ /* 0x000fe40007f1e0ff */
[----:B------:R-:W-:-:S05]  /*0520*/  MOV R8, R5 ;  /* 0x0000000500087202 */ /* 0x000fca0000000f00 */
[----:B------:R-:W-:-:S05]  /*0530*/  IMAD.WIDE.U32.X R8, R19, 0x4000, R8, P0 ;  /* 0x0000400013087825 */ /* 0x000fca00000e0408 */
[--C-:B------:R-:W-:Y:S02]  /*0540*/  SHF.R.U64 R11, R8, 0xd, R9.reuse ;  /* 0x0000000d080b7819 */ /* 0x100fe40000001209 */
[----:B------:R-:W-:-:S03]  /*0550*/  SHF.R.U32.HI R8, RZ, 0xd, R9 ;  /* 0x0000000dff087819 */ /* 0x000fc60000011609 */
[----:B------:R-:W-:-:S04]  /*0560*/  IMAD.WIDE.U32 R18, R11, -0x7fffffff, R18 ;  /* 0x800000010b127825 */ /* 0x000fc800078e0012 */
[----:B------:R-:W-:Y:S02]  /*0570*/  IMAD R8, R8, -0x7fffffff, RZ ;  /* 0x8000000108087824 */ /* 0x000fe400078e02ff */
[----:B------:R-:W-:-:S03]  /*0580*/  IMAD.WIDE.U32 R6, R18, 0x41a7, RZ ;  /* 0x000041a712067825 */ /* 0x000fc600078e00ff */
[----:B------:R-:W-:Y:S01]  /*0590*/  IADD3 R11, PT, PT, R19, -R11, R8 ;  /* 0x8000000b130b7210 */ /* 0x000fe20007ffe008 */
        /* <DEDUP_REMOVED lines=16> */
[----:B------:R-:W-:Y:S01]  /*06a0*/  IADD3 R7, PT, PT, R7, R5, RZ ;  /* 0x0000000507077210 */ /* 0x000fe20007ffe0ff */
[----:B------:R-:W-:-:S04]  /*06b0*/  IMAD.WIDE.U32 R4, R6, 0x8001, RZ ;  /* 0x0000800106047825 */ /* 0x000fc800078e00ff */
[----:B------:R-:W-:-:S04]  /*06c0*/  IMAD.WIDE.U32 R8, R7, 0x8001, RZ ;  /* 0x0000800107087825 */ /* 0x000fc800078e00ff */
[----:B------:R-:W-:-:S03]  /*06d0*/  IMAD.WIDE.U32 R8, P0, R6, 0x4000, R8 ;  /* 0x0000400006087825 */ /* 0x000fc60007800008 */
[----:B------:R-:W-:Y:S02]  /*06e0*/  IADD3 RZ, P1, PT, R5, R8, RZ ;  /* 0x0000000805ff7210 */ /* 0x000fe40007f3e0ff */
[----:B------:R-:W-:Y:S02]  /*06f0*/  IADD3.X R5, PT, PT, RZ, RZ, RZ, P0, !PT ;  /* 0x000000ffff057210 */ /* 0x000fe400007fe4ff */
[----:B------:R-:W-:-:S05]  /*0700*/  MOV R4, R9 ;  /* 0x0000000900047202 */ /* 0x000fca0000000f00 */
[----:B------:R-:W-:-:S05]  /*0710*/  IMAD.WIDE.U32.X R4, R7, 0x4000, R4, P1 ;  /* 0x0000400007047825 */ /* 0x000fca00008e0404 */
[--C-:B------:R-:W-:Y:S02]  /*0720*/  SHF.R.U64 R9, R4, 0xd, R5.reuse ;  /* 0x0000000d04097819 */ /* 0x100fe40000001205 */
[----:B------:R-:W-:-:S03]  /*0730*/  SHF.R.U32.HI R4, RZ, 0xd, R5 ;  /* 0x0000000dff047819 */ /* 0x000fc60000011605 */
[----:B------:R-:W-:-:S04]  /*0740*/  IMAD.WIDE.U32 R6, R9, -0x7fffffff, R6 ;  /* 0x8000000109067825 */ /* 0x000fc800078e0006 */
[----:B------:R-:W-:-:S05]  /*0750*/  IMAD R4, R4, -0x7fffffff, RZ ;  /* 0x8000000104047824 */ /* 0x000fca00078e02ff */
[----:B------:R-:W-:Y:S01]  /*0760*/  IADD3 R7, PT, PT, R7, -R9, R4 ;  /* 0x8000000907077210 */ /* 0x000fe20007ffe004 */
[----:B------:R-:W-:-:S04]  /*0770*/  IMAD.WIDE.U32 R8, R6, 0x41a7, RZ ;  /* 0x000041a706087825 */ /* 0x000fc800078e00ff */
[----:B------:R-:W-:Y:S02]  /*0780*/  IMAD R5, R7, 0x41a7, RZ ;  /* 0x000041a707057824 */ /* 0x000fe400078e02ff */
[----:B------:R-:W-:Y:S01]  /*0790*/  IMAD.WIDE.U32 R20, R8, 0x8001, RZ ;  /* 0x0000800108147825 */ /* 0x000fe200078e00ff */
[----:B------:R-:W0:Y:S02]  /*07a0*/  I2F.U64 R7, R6 ;  /* 0x0000000600077312 */ /* 0x000e240000301000 */
[----:B------:R-:W-:-:S05]  /*07b0*/  IADD3 R9, PT, PT, R9, R5, RZ ;  /* 0x0000000509097210 */ /* 0x000fca0007ffe0ff */
[----:B------:R-:W-:-:S04]  /*07c0*/  IMAD.WIDE.U32 R4, R9, 0x8001, RZ ;  /* 0x0000800109047825 */ /* 0x000fc800078e00ff */
[----:B------:R-:W-:-:S04]  /*07d0*/  IMAD.WIDE.U32 R4, P0, R8, 0x4000, R4 ;  /* 0x0000400008047825 */ /* 0x000fc80007800004 */
[----:B0-----:R-:W-:Y:S01]  /*07e0*/  FMUL R7, R7, 4.6566128730773925781e-10 ;  /* 0x3000000007077820 */ /* 0x001fe20000400000 */
[----:B------:R-:W-:Y:S01]  /*07f0*/  IADD3 RZ, P1, PT, R21, R4, RZ ;  /* 0x0000000415ff7210 */ /* 0x000fe20007f3e0ff */
[----:B------:R-:W-:Y:S01]  /*0800*/  FFMA R4, R12, R12, R15 ;  /* 0x0000000c0c047223 */ /* 0x000fe2000000000f */
[----:B------:R-:W-:Y:S02]  /*0810*/  IADD3.X R21, PT, PT, RZ, RZ, RZ, P0, !PT ;  /* 0x000000ffff157210 */ /* 0x000fe400007fe4ff */
[----:B------:R-:W-:Y:S02]  /*0820*/  MOV R20, R5 ;  /* 0x0000000500147202 */ /* 0x000fe40000000f00 */
[----:B------:R-:W-:Y:S02]  /*0830*/  FSETP.GTU.AND P0, PT, R4, 1, PT ;  /* 0x3f8000000400780b */ /* 0x000fe40003f0c000 */
[----:B------:R-:W-:Y:S01]  /*0840*/  MOV R12, R14 ;  /* 0x0000000e000c7202 */ /* 0x000fe20000000f00 */
[----:B------:R-:W-:-:S05]  /*0850*/  IMAD.WIDE.U32.X R20, R9, 0x4000, R20, P1 ;  /* 0x0000400009147825 */ /* 0x000fca00008e0414 */
[--C-:B------:R-:W-:Y:S02]  /*0860*/  SHF.R.U64 R5, R20, 0xd, R21.reuse ;  /* 0x0000000d14057819 */ /* 0x100fe40000001215 */
[----:B------:R-:W-:-:S03]  /*0870*/  SHF.R.U32.HI R10, RZ, 0xd, R21 ;  /* 0x0000000dff0a7819 */ /* 0x000fc60000011615 */
[----:B------:R-:W-:-:S04]  /*0880*/  IMAD.WIDE.U32 R8, R5, -0x7fffffff, R8 ;  /* 0x8000000105087825 */ /* 0x000fc800078e0008 */
[----:B------:R-:W-:Y:S02]  /*0890*/  IMAD R10, R10, -0x7fffffff, RZ ;  /* 0x800000010a0a7824 */ /* 0x000fe400078e02ff */
[----:B------:R-:W-:-:S03]  /*08a0*/  IMAD.WIDE.U32 R20, R8, 0x41a7, RZ ;  /* 0x000041a708147825 */ /* 0x000fc600078e00ff */
[----:B------:R-:W-:Y:S02]  /*08b0*/  IADD3 R9, PT, PT, R9, -R5, R10 ;  /* 0x8000000509097210 */ /* 0x000fe40007ffe00a */
[----:B------:R-:W0:Y:S03]  /*08c0*/  I2F.U64 R10, R12 ;  /* 0x0000000c000a7312 */ /* 0x000e260000301000 */
[----:B------:R-:W-:-:S05]  /*08d0*/  IMAD R5, R9, 0x41a7, RZ ;  /* 0x000041a709057824 */ /* 0x000fca00078e02ff */
[----:B------:R-:W-:Y:S01]  /*08e0*/  IADD3 R21, PT, PT, R21, R5, RZ ;  /* 0x0000000515157210 */ /* 0x000fe20007ffe0ff */
[----:B------:R-:W-:Y:S01]  /*08f0*/  IMAD.WIDE.U32 R4, R20, 0x8001, RZ ;  /* 0x0000800114047825 */ /* 0x000fe200078e00ff */
[----:B------:R-:W1:Y:S03]  /*0900*/  I2F.U64 R6, R8 ;  /* 0x0000000800067312 */ /* 0x000e660000301000 */
[----:B------:R-:W-:-:S04]  /*0910*/  IMAD.WIDE.U32 R24, R21, 0x8001, RZ ;  /* 0x0000800115187825 */ /* 0x000fc800078e00ff */
[----:B0-----:R-:W-:Y:S01]  /*0920*/  FMUL R10, R10, 4.6566128730773925781e-10 ;  /* 0x300000000a0a7820 */ /* 0x001fe20000400000 */
[----:B------:R-:W-:-:S04]  /*0930*/  IMAD.WIDE.U32 R24, P1, R20, 0x4000, R24 ;  /* 0x0000400014187825 */ /* 0x000fc80007820018 */
[----:B------:R-:W-:Y:S01]  /*0940*/  FMUL R10, R10, R10 ;  /* 0x0000000a0a0a7220 */ /* 0x000fe20000400000 */
[----:B------:R-:W-:Y:S01]  /*0950*/  IADD3 RZ, P2, PT, R5, R24, RZ ;  /* 0x0000001805ff7210 */ /* 0x000fe20007f5e0ff */
[----:B-1----:R-:W-:Y:S01]  /*0960*/  FMUL R6, R6, 4.6566128730773925781e-10 ;  /* 0x3000000006067820 */ /* 0x002fe20000400000 */
[----:B------:R-:W-:Y:S02]  /*0970*/  IADD3.X R5, PT, PT, RZ, RZ, RZ, P1, !PT ;  /* 0x000000ffff057210 */ /* 0x000fe40000ffe4ff */
[----:B------:R-:W-:Y:S01]  /*0980*/  MOV R4, R25 ;  /* 0x0000001900047202 */ /* 0x000fe20000000f00 */
[----:B------:R-:W-:-:S04]  /*0990*/  FMUL R6, R6, R6 ;  /* 0x0000000606067220 */ /* 0x000fc80000400000 */
[----:B------:R-:W-:-:S04]  /*09a0*/  IMAD.WIDE.U32.X R14, R21, 0x4000, R4, P2 ;  /* 0x00004000150e7825 */ /* 0x000fc800010e0404 */
[----:B------:R-:W-:Y:S01]  /*09b0*/  FFMA R6, R7, R7, R6 ;  /* 0x0000000707067223 */ /* 0x000fe20000000006 */
[--C-:B------:R-:W-:Y:S02]  /*09c0*/  SHF.R.U64 R5, R14, 0xd, R15.reuse ;  /* 0x0000000d0e057819 */ /* 0x100fe4000000120f */
[----:B------:R-:W-:-:S03]  /*09d0*/  SHF.R.U32.HI R4, RZ, 0xd, R15 ;  /* 0x0000000dff047819 */ /* 0x000fc6000001160f */
[----:B------:R-:W-:-:S04]  /*09e0*/  IMAD.WIDE.U32 R20, R5, -0x7fffffff, R20 ;  /* 0x8000000105147825 */ /* 0x000fc800078e0014 */
[----:B------:R-:W-:Y:S02]  /*09f0*/  IMAD R4, R4, -0x7fffffff, RZ ;  /* 0x8000000104047824 */ /* 0x000fe400078e02ff */
[----:B------:R-:W-:-:S03]  /*0a00*/  IMAD.WIDE.U32 R12, R20, 0x41a7, RZ ;  /* 0x000041a7140c7825 */ /* 0x000fc600078e00ff */
[----:B------:R-:W-:Y:S02]  /*0a10*/  IADD3 R21, PT, PT, R21, -R5, R4 ;  /* 0x8000000515157210 */ /* 0x000fe40007ffe004 */
[C---:B------:R-:W-:Y:S01]  /*0a20*/  IADD3 R4, PT, PT, R2.reuse, 0x1, RZ ;  /* 0x0000000102047810 */ /* 0x040fe20007ffe0ff */
[----:B------:R0:W1:Y:S01]  /*0a30*/  I2F.U64 R5, R22 ;  /* 0x0000001600057312 */ /* 0x0000620000301000 */
[----:B------:R-:W-:Y:S01]  /*0a40*/  @P0 IADD3 R4, PT, PT, R2, RZ, RZ ;  /* 0x000000ff02040210 */ /* 0x000fe20007ffe0ff */
[----:B------:R-:W-:-:S05]  /*0a50*/  IMAD R15, R21, 0x41a7, RZ ;  /* 0x000041a7150f7824 */ /* 0x000fca00078e02ff */
[----:B------:R-:W-:Y:S01]  /*0a60*/  IADD3 R13, PT, PT, R13, R15, RZ ;  /* 0x0000000f0d0d7210 */ /* 0x000fe20007ffe0ff */
[----:B------:R-:W2:Y:S01]  /*0a70*/  I2F.U64 R20, R20 ;  /* 0x0000001400147312 */ /* 0x000ea20000301000 */
[----:B0-----:R-:W-:-:S04]  /*0a80*/  IMAD.WIDE.U32 R22, R12, 0x8001, RZ ;  /* 0x000080010c167825 */ /* 0x001fc800078e00ff */
[----:B------:R-:W-:-:S04]  /*0a90*/  IMAD.WIDE.U32 R14, R13, 0x8001, RZ ;  /* 0x000080010d0e7825 */ /* 0x000fc800078e00ff */
[----:B-1----:R-:W-:-:S04]  /*0aa0*/  FMUL R5, R5, 4.6566128730773925781e-10 ;  /* 0x3000000005057820 */ /* 0x002fc80000400000 */
[----:B------:R-:W-:Y:S01]  /*0ab0*/  FFMA R5, R5, R5, R10 ;  /* 0x0000000505057223 */ /* 0x000fe2000000000a */
[----:B------:R-:W-:Y:S01]  /*0ac0*/  IMAD.WIDE.U32 R14, P0, R12, 0x4000, R14 ;  /* 0x000040000c0e7825 */ /* 0x000fe2000780000e */
[----:B------:R-:W-:-:S03]  /*0ad0*/  MOV R10, R18 ;  /* 0x00000012000a7202 */ /* 0x000fc60000000f00 */
[----:B--2---:R-:W-:Y:S01]  /*0ae0*/  FMUL R20, R20, 4.6566128730773925781e-10 ;  /* 0x3000000014147820 */ /* 0x004fe20000400000 */
[----:B------:R-:W-:Y:S02]  /*0af0*/  IADD3 RZ, P1, PT, R23, R14, RZ ;  /* 0x0000000e17ff7210 */ /* 0x000fe40007f3e0ff */
[----:B------:R-:W-:Y:S01]  /*0b00*/  IADD3.X R23, PT, PT, RZ, RZ, RZ, P0, !PT ;  /* 0x000000ffff177210 */ /* 0x000fe200007fe4ff */
[----:B------:R-:W0:Y:S01]  /*0b10*/  I2F.U64 R10, R10 ;  /* 0x0000000a000a7312 */ /* 0x000e220000301000 */
[----:B------:R-:W-:-:S05]  /*0b20*/  MOV R22, R15 ;  /* 0x0000000f00167202 */ /* 0x000fca0000000f00 */
[----:B------:R-:W-:-:S05]  /*0b30*/  IMAD.WIDE.U32.X R22, R13, 0x4000, R22, P1 ;  /* 0x000040000d167825 */ /* 0x000fca00008e0416 */
[--C-:B------:R-:W-:Y:S02]  /*0b40*/  SHF.R.U64 R15, R22, 0xd, R23.reuse ;  /* 0x0000000d160f7819 */ /* 0x100fe40000001217 */
[----:B------:R-:W-:Y:S01]  /*0b50*/  SHF.R.U32.HI R2, RZ, 0xd, R23 ;  /* 0x0000000dff027819 */ /* 0x000fe20000011617 */
[----:B0-----:R-:W-:Y:S02]  /*0b60*/  FMUL R10, R10, 4.6566128730773925781e-10 ;  /* 0x300000000a0a7820 */ /* 0x001fe40000400000 */
[----:B------:R-:W-:-:S04]  /*0b70*/  IMAD.WIDE.U32 R12, R15, -0x7fffffff, R12 ;  /* 0x800000010f0c7825 */ /* 0x000fc800078e000c */
[----:B------:R-:W-:-:S05]  /*0b80*/  IMAD R2, R2, -0x7fffffff, RZ ;  /* 0x8000000102027824 */ /* 0x000fca00078e02ff */
[----:B------:R-:W-:Y:S01]  /*0b90*/  IADD3 R13, PT, PT, R13, -R15, R2 ;  /* 0x8000000f0d0d7210 */ /* 0x000fe20007ffe002 */
[----:B------:R-:W-:-:S04]  /*0ba0*/  IMAD.WIDE.U32 R14, R12, 0x41a7, RZ ;  /* 0x000041a70c0e7825 */ /* 0x000fc800078e00ff */
[----:B------:R-:W-:Y:S01]  /*0bb0*/  IMAD R2, R13, 0x41a7, RZ ;  /* 0x000041a70d027824 */ /* 0x000fe200078e02ff */
[----:B------:R-:W-:Y:S01]  /*0bc0*/  MOV R18, R14 ;  /* 0x0000000e00127202 */ /* 0x000fe20000000f00 */
[----:B------:R-:W-:-:S03]  /*0bd0*/  IMAD.WIDE.U32 R24, R14, 0x8001, RZ ;  /* 0x000080010e187825 */ /* 0x000fc600078e00ff */
[----:B------:R-:W-:Y:S02]  /*0be0*/  IADD3 R19, PT, PT, R15, R2, RZ ;  /* 0x000000020f137210 */ /* 0x000fe40007ffe0ff */
[----:B------:R-:W-:-:S03]  /*0bf0*/  MOV R2, R16 ;  /* 0x0000001000027202 */ /* 0x000fc60000000f00 */
[----:B------:R-:W-:-:S03]  /*0c00*/  IMAD.WIDE.U32 R22, R19, 0x8001, RZ ;  /* 0x0000800113167825 */ /* 0x000fc600078e00ff */
[----:B------:R-:W0:Y:S01]  /*0c10*/  I2F.U64 R2, R2 ;  /* 0x0000000200027312 */ /* 0x000e220000301000 */
[----:B------:R-:W-:-:S03]  /*0c20*/  IMAD.WIDE.U32 R22, P0, R14, 0x4000, R22 ;  /* 0x000040000e167825 */ /* 0x000fc60007800016 */
[----:B------:R-:W-:Y:S02]  /*0c30*/  IADD3 RZ, P1, PT, R25, R22, RZ ;  /* 0x0000001619ff7210 */ /* 0x000fe40007f3e0ff */
[----:B------:R-:W-:Y:S02]  /*0c40*/  IADD3.X R17, PT, PT, RZ, RZ, RZ, P0, !PT ;  /* 0x000000ffff117210 */ /* 0x000fe400007fe4ff */
[----:B------:R-:W-:Y:S01]  /*0c50*/  MOV R16, R23 ;  /* 0x0000001700107202 */ /* 0x000fe20000000f00 */
[----:B0-----:R-:W-:-:S04]  /*0c60*/  FMUL R2, R2, 4.6566128730773925781e-10 ;  /* 0x3000000002027820 */ /* 0x001fc80000400000 */
        /* <DEDUP_REMOVED lines=8> */
[----:B------:R-:W-:Y:S01]  /*0cf0*/  IMAD R23, R19, 0x41a7, RZ ;  /* 0x000041a713177824 */ /* 0x000fe200078e02ff */
[----:B------:R-:W-:Y:S01]  /*0d00*/  MOV R22, R14 ;  /* 0x0000000e00167202 */ /* 0x000fe20000000f00 */
[----:B------:R-:W-:-:S03]  /*0d10*/  IMAD.WIDE.U32 R24, R14, 0x8001, RZ ;  /* 0x000080010e187825 */ /* 0x000fc600078e00ff */
[----:B------:R-:W-:-:S05]  /*0d20*/  IADD3 R23, PT, PT, R15, R23, RZ ;  /* 0x000000170f177210 */ /* 0x000fca0007ffe0ff */
[----:B------:R-:W-:-:S04]  /*0d30*/  IMAD.WIDE.U32 R16, R23, 0x8001, RZ ;  /* 0x0000800117107825 */ /* 0x000fc800078e00ff */
[----:B0-----:R-:W-:Y:S01]  /*0d40*/  FMUL R21, R21, 4.6566128730773925781e-10 ;  /* 0x3000000015157820 */ /* 0x001fe20000400000 */
        /* <DEDUP_REMOVED lines=11> */
[----:B------:R-:W-:-:S03]  /*0e00*/  IMAD.WIDE.U32 R24, R16, 0x8001, RZ ;  /* 0x0000800110187825 */ /* 0x000fc600078e00ff */
[----:B------:R0:W1:Y:S01]  /*0e10*/  I2F.U64 R22, R22 ;  /* 0x0000001600167312 */ /* 0x0000620000301000 */
[----:B------:R-:W-:-:S05]  /*0e20*/  IMAD R3, R23, 0x41a7, RZ ;  /* 0x000041a717037824 */ /* 0x000fca00078e02ff */
[----:B------:R-:W-:Y:S01]  /*0e30*/  IADD3 R17, PT, PT, R17, R3, RZ ;  /* 0x0000000311117210 */ /* 0x000fe20007ffe0ff */
[----:B0-----:R-:W-:Y:S01]  /*0e40*/  FMUL R23, R2, R2 ;  /* 0x0000000202177220 */ /* 0x001fe20000400000 */
[----:B------:R-:W-:-:S03]  /*0e50*/  IADD3 R2, PT, PT, R4, 0x1, RZ ;  /* 0x0000000104027810 */ /* 0x000fc60007ffe0ff */
[----:B------:R-:W-:-:S04]  /*0e60*/  IMAD.WIDE.U32 R14, R17, 0x8001, RZ ;  /* 0x00008001110e7825 */ /* 0x000fc800078e00ff */
[----:B------:R-:W-:Y:S01]  /*0e70*/  FFMA R23, R10, R10, R23 ;  /* 0x0000000a0a177223 */ /* 0x000fe20000000017 */
[----:B-1----:R-:W-:Y:S01]  /*0e80*/  FMUL R22, R22, 4.6566128730773925781e-10 ;  /* 0x3000000016167820 */ /* 0x002fe20000400000 */
[----:B------:R-:W-:-:S04]  /*0e90*/  IMAD.WIDE.U32 R14, P0, R16, 0x4000, R14 ;  /* 0x00004000100e7825 */ /* 0x000fc8000780000e */
[----:B------:R-:W-:Y:S01]  /*0ea0*/  FMUL R22, R22, R22 ;  /* 0x0000001616167220 */ /* 0x000fe20000400000 */
[----:B------:R-:W-:-:S03]  /*0eb0*/  IADD3 RZ, P1, PT, R25, R14, RZ ;  /* 0x0000000e19ff7210 */ /* 0x000fc60007f3e0ff */
[----:B------:R-:W-:Y:S01]  /*0ec0*/  FFMA R22, R21, R21, R22 ;  /* 0x0000001515167223 */ /* 0x000fe20000000016 */
        /* <DEDUP_REMOVED lines=10> */
[----:B------:R-:W0:Y:S01]  /*0f70*/  I2F.U64 R8, R8 ;  /* 0x0000000800087312 */ /* 0x000e220000301000 */
[----:B------:R-:W-:-:S05]  /*0f80*/  IMAD R3, R9, 0x41a7, RZ ;  /* 0x000041a709037824 */ /* 0x000fca00078e02ff */
[----:B------:R-:W-:Y:S02]  /*0f90*/  IADD3 R15, PT, PT, R15, R3, RZ ;  /* 0x000000030f0f7210 */ /* 0x000fe40007ffe0ff */
[----:B------:R-:W1:Y:S03]  /*0fa0*/  I2F.U64 R3, R12 ;  /* 0x0000000c00037312 */ /* 0x000e660000301000 */
[----:B------:R-:W-:-:S04]  /*0fb0*/  IMAD.WIDE.U32 R16, R15, 0x8001, RZ ;  /* 0x000080010f107825 */ /* 0x000fc800078e00ff */
[----:B0-----:R-:W-:Y:S01]  /*0fc0*/  FMUL R8, R8, 4.6566128730773925781e-10 ;  /* 0x3000000008087820 */ /* 0x001fe20000400000 */
[----:B------:R-:W-:-:S03]  /*0fd0*/  IMAD.WIDE.U32 R16, P0, R14, 0x4000, R16 ;  /* 0x000040000e107825 */ /* 0x000fc60007800010 */
        /* <DEDUP_REMOVED lines=10> */
[----:B------:R-:W-:Y:S01]  /*1080*/  IMAD R16, R16, -0x7fffffff, RZ ;  /* 0x8000000110107824 */ /* 0x000fe200078e02ff */
[----:B------:R-:W-:-:S04]  /*1090*/  MOV R10, R24 ;  /* 0x00000018000a7202 */ /* 0x000fc80000000f00 */
[----:B------:R-:W-:Y:S01]  /*10a0*/  IADD3 R11, PT, PT, R25, -R11, R16 ;  /* 0x8000000b190b7210 */ /* 0x000fe20007ffe010 */
[----:B------:R-:W-:-:S03]  /*10b0*/  IMAD.WIDE.U32 R16, R24, 0x41a7, RZ ;  /* 0x000041a718107825 */ /* 0x000fc600078e00ff */
[----:B------:R-:W0:Y:S01]  /*10c0*/  I2F.U64 R10, R10 ;  /* 0x0000000a000a7312 */ /* 0x000e220000301000 */
[----:B------:R-:W-:Y:S02]  /*10d0*/  IMAD R13, R11, 0x41a7, RZ ;  /* 0x000041a70b0d7824 */ /* 0x000fe400078e02ff */
        /* <DEDUP_REMOVED lines=18> */
[----:B------:R-:W-:-:S05]  /*1200*/  IADD3 R19, PT, PT, R19, R13, RZ ;  /* 0x0000000d13137210 */ /* 0x000fca0007ffe0ff */
[----:B------:R-:W-:-:S04]  /*1210*/  IMAD.WIDE.U32 R12, R19, 0x8001, RZ ;  /* 0x00008001130c7825 */ /* 0x000fc800078e00ff */
[----:B0-----:R-:W-:Y:S01]  /*1220*/  FMUL R16, R16, 4.6566128730773925781e-10 ;  /* 0x3000000010107820 */ /* 0x001fe20000400000 */
[----:B------:R-:W-:-:S03]  /*1230*/  IMAD.WIDE.U32 R12, P0, R18, 0x4000, R12 ;  /* 0x00004000120c7825 */ /* 0x000fc6000780000c */
[----:B------:R-:W-:Y:S02]  /*1240*/  IADD3 RZ, P1, PT, R15, R12, RZ ;  /* 0x0000000c0fff7210 */ /* 0x000fe40007f3e0ff */
[----:B------:R-:W-:Y:S02]  /*1250*/  IADD3.X R15, PT, PT, RZ, RZ, RZ, P0, !PT ;  /* 0x000000ffff0f7210 */ /* 0x000fe400007fe4ff */
[----:B------:R-:W-:Y:S02]  /*1260*/  MOV R14, R13 ;  /* 0x0000000d000e7202 */ /* 0x000fe40000000f00 */
[----:B------:R-:W-:Y:S01]  /*1270*/  FSETP.GTU.AND P0, PT, R5, 1, PT ;  /* 0x3f8000000500780b */ /* 0x000fe20003f0c000 */
[----:B------:R-:W-:Y:S02]  /*1280*/  FMUL R5, R10, R10 ;  /* 0x0000000a0a057220 */ /* 0x000fe40000400000 */
[----:B------:R-:W-:Y:S01]  /*1290*/  IMAD.WIDE.U32.X R14, R19, 0x4000, R14, P1 ;  /* 0x00004000130e7825 */ /* 0x000fe200008e040e */
[----:B------:R-:W-:-:S03]  /*12a0*/  FSETP.GTU.AND P1, PT, R23, 1, PT ;  /* 0x3f8000001700780b */ /* 0x000fc60003f2c000 */
[----:B------:R-:W-:Y:S01]  /*12b0*/  FFMA R5, R8, R8, R5 ;  /* 0x0000000808057223 */ /* 0x000fe20000000005 */
[--C-:B------:R-:W-:Y:S02]  /*12c0*/  SHF.R.U64 R13, R14, 0xd, R15.reuse ;  /* 0x0000000d0e0d7819 */ /* 0x100fe4000000120f */
[----:B------:R-:W-:-:S03]  /*12d0*/  SHF.R.U32.HI R14, RZ, 0xd, R15 ;  /* 0x0000000dff0e7819 */ /* 0x000fc6000001160f */
[----:B------:R-:W-:Y:S01]  /*12e0*/  IMAD.WIDE.U32 R18, R13, -0x7fffffff, R18 ;  /* 0x800000010d127825 */ /* 0x000fe200078e0012 */
[----:B------:R-:W-:Y:S02]  /*12f0*/  @P0 IADD3 R2, PT, PT, R4, RZ, RZ ;  /* 0x000000ff04020210 */ /* 0x000fe40007ffe0ff */
[----:B------:R-:W-:Y:S01]  /*1300*/  FSETP.GTU.AND P0, PT, R6, 1, PT ;  /* 0x3f8000000600780b */ /* 0x000fe20003f0c000 */
[----:B------:R-:W-:Y:S01]  /*1310*/  IMAD R14, R14, -0x7fffffff, RZ ;  /* 0x800000010e0e7824 */ /* 0x000fe200078e02ff */
[C---:B------:R-:W-:Y:S02]  /*1320*/  IADD3 R3, PT, PT, R2.reuse, 0x1, RZ ;  /* 0x0000000102037810 */ /* 0x040fe40007ffe0ff */
[----:B------:R-:W-:Y:S02]  /*1330*/  @P1 IADD3 R3, PT, PT, R2, RZ, RZ ;  /* 0x000000ff02031210 */ /* 0x000fe40007ffe0ff */
[----:B------:R-:W-:Y:S02]  /*1340*/  IADD3 R19, PT, PT, R19, -R13, R14 ;  /* 0x8000000d13137210 */ /* 0x000fe40007ffe00e */
[----:B------:R-:W-:-:S02]  /*1350*/  FSETP.GTU.AND P1, PT, R20, 1, PT ;  /* 0x3f8000001400780b */ /* 0x000fc40003f2c000 */
[C---:B------:R-:W-:Y:S02]  /*1360*/  IADD3 R2, PT, PT, R3.reuse, 0x1, RZ ;  /* 0x0000000103027810 */ /* 0x040fe40007ffe0ff */
[----:B------:R-:W0:Y:S01]  /*1370*/  I2F.U64 R19, R18 ;  /* 0x0000001200137312 */ /* 0x000e220000301000 */
[----:B------:R-:W-:Y:S02]  /*1380*/  @P0 IADD3 R2, PT, PT, R3, RZ, RZ ;  /* 0x000000ff03020210 */ /* 0x000fe40007ffe0ff */
[----:B------:R-:W-:Y:S02]  /*1390*/  FSETP.GTU.AND P0, PT, R22, 1, PT ;  /* 0x3f8000001600780b */ /* 0x000fe40003f0c000 */
[----:B------:R-:W-:-:S04]  /*13a0*/  IADD3 R3, PT, PT, R2, 0x1, RZ ;  /* 0x0000000102037810 */ /* 0x000fc80007ffe0ff */
[----:B------:R-:W-:Y:S02]  /*13b0*/  @P1 IADD3 R3, PT, PT, R2, RZ, RZ ;  /* 0x000000ff02031210 */ /* 0x000fe40007ffe0ff */
[----:B------:R-:W-:Y:S02]  /*13c0*/  FSETP.GTU.AND P1, PT, R5, 1, PT ;  /* 0x3f8000000500780b */ /* 0x000fe40003f2c000 */
[----:B------:R-:W-:Y:S01]  /*13d0*/  IADD3 R2, PT, PT, R3, 0x1, RZ ;  /* 0x0000000103027810 */ /* 0x000fe20007ffe0ff */
[----:B0-----:R-:W-:Y:S02]  /*13e0*/  FMUL R19, R19, 4.6566128730773925781e-10 ;  /* 0x3000000013137820 */ /* 0x001fe40000400000 */
[----:B------:R-:W-:Y:S02]  /*13f0*/  @P0 IADD3 R2, PT, PT, R3, RZ, RZ ;  /* 0x000000ff03020210 */ /* 0x000fe40007ffe0ff */
[----:B------:R-:W-:Y:S02]  /*1400*/  FMUL R19, R19, R19 ;  /* 0x0000001313137220 */ /* 0x000fe40000400000 */
[----:B------:R-:W-:-:S02]  /*1410*/  IADD3 R3, PT, PT, R2, 0x1, RZ ;  /* 0x0000000102037810 */ /* 0x000fc40007ffe0ff */
[----:B------:R-:W-:Y:S02]  /*1420*/  FFMA R19, R16, R16, R19 ;  /* 0x0000001010137223 */ /* 0x000fe40000000013 */
[----:B------:R-:W-:-:S03]  /*1430*/  @P1 IADD3 R3, PT, PT, R2, RZ, RZ ;  /* 0x000000ff02031210 */ /* 0x000fc60007ffe0ff */
[----:B------:R-:W-:Y:S02]  /*1440*/  FSETP.GTU.AND P0, PT, R19, 1, PT ;  /* 0x3f8000001300780b */ /* 0x000fe40003f0c000 */
[----:B------:R-:W-:-:S11]  /*1450*/  IADD3 R2, PT, PT, R3, 0x1, RZ ;  /* 0x0000000103027810 */ /* 0x000fd60007ffe0ff */
[----:B------:R-:W-:Y:S01]  /*1460*/  @P0 IADD3 R2, PT, PT, R3, RZ, RZ ;  /* 0x000000ff03020210 */ /* 0x000fe20007ffe0ff */
[----:B------:R-:W-:Y:S06]  /*1470*/  BRA.U UP0, `(.L_x_0) ;  /* 0xffffffed00047547 */ /* 0x000fec000b83ffff */
[----:B------:R-:W0:Y:S01]  /*1480*/  LDC.64 R4, c[0x0][0x380] ;  /* 0x0000e000ff047b82 */ /* 0x000e220000000a00 */
[----:B------:R-:W-:-:S05]  /*1490*/  I2FP.F32.U32 R2, R2 ;  /* 0x0000000200027245 */ /* 0x000fca0000201000 */
[----:B------:R-:W-:Y:S01]  /*14a0*/  FMUL R6, R2, 4 ;  /* 0x4080000002067820 */ /* 0x000fe20000400000 */
[----:B0-----:R-:W-:-:S04]  /*14b0*/  IMAD.WIDE.U32 R2, R0, 0x4, R4 ;  /* 0x0000000400027825 */ /* 0x001fc800078e0004 */
[----:B------:R-:W-:-:S05]  /*14c0*/  FMUL R5, R6, 0.000244140625 ;  /* 0x3980000006057820 */ /* 0x000fca0000400000 */
[----:B------:R-:W-:Y:S01]  /*14d0*/  STG.E desc[UR6][R2.64], R5 ;  /* 0x0000000502007986 */ /* 0x000fe2000c101906 */
[----:B------:R-:W-:Y:S05]  /*14e0*/  EXIT ;  /* 0x000000000000794d */ /* 0x000fea0003800000 */
.L_x_1:
[----:B------:R-:W-:-:S00]  /*14f0*/  BRA `(.L_x_1) ;  /* 0xfffffffc00fc7947 */ /* 0x000fc0000383ffff */
[----:B------:R-:W-:-:S00]  /*1500*/  NOP ;  /* 0x0000000000007918 */ /* 0x000fc00000000000 */
[----:B------:R-:W-:-:S00]  /*1510*/  NOP ;  /* 0x0000000000007918 */ /* 0x000fc00000000000 */
[----:B------:R-:W-:-:S00]  /*1520*/  NOP ;  /* 0x0000000000007918 */ /* 0x000fc00000000000 */
[----:B------:R-:W-:-:S00]  /*1530*/  NOP ;  /* 0x0000000000007918 */ /* 0x000fc00000000000 */
[----:B------:R-:W-:-:S00]  /*1540*/  NOP ;  /* 0x0000000000007918 */ /* 0x000fc00000000000 */
[----:B------:R-:W-:-:S00]  /*1550*/  NOP ;  /* 0x0000000000007918 */ /* 0x000fc00000000000 */
[----:B------:R-:W-:-:S00]  /*1560*/  NOP ;  /* 0x0000000000007918 */ /* 0x000fc00000000000 */
[----:B------:R-:W-:-:S00]  /*1570*/  NOP ;  /* 0x0000000000007918 */ /* 0x000fc00000000000 */
.L_x_2:


//--------------------- .nv.shared.reserved.0     --------------------------
	.section	.nv.shared.reserved.0,"aw",@nobits
	.weak		__nv_reservedSMEM_offset_0_alias
	.size		__nv_reservedSMEM_offset_0_alias, 0, 64
	.other		__nv_reservedSMEM_offset_0_alias,@"STO_CUDA_RESERVED_SHARED STV_DEFAULT"
__nv_reservedSMEM_offset_0_alias:
	.zero		0
	.zero		64


//--------------------- .nv.constant0._Z15gpu_monte_carloPf --------------------------
	.section	.nv.constant0._Z15gpu_monte_carloPf,"a",@progbits
	.sectionflags	@""
	.align	4
.nv.constant0._Z15gpu_monte_carloPf:
	.zero		904


//--------------------- SYMBOLS --------------------------

	.type		.nv.reservedSmem.offset0,@object
	.size		.nv.reservedSmem.offset0,0x4
